//
// Generated by NVIDIA NVVM Compiler
//
// Compiler Build ID: CL-36424714
// Cuda compilation tools, release 13.0, V13.0.88
// Based on NVVM 20.0.0
//

.version 9.0
.target sm_100
.address_size 64

	// .globl	_Z12matmulKernelPKfS0_Pfiii

.visible .entry _Z12matmulKernelPKfS0_Pfiii(
	.param .u64 .ptr .align 1 _Z12matmulKernelPKfS0_Pfiii_param_0,
	.param .u64 .ptr .align 1 _Z12matmulKernelPKfS0_Pfiii_param_1,
	.param .u64 .ptr .align 1 _Z12matmulKernelPKfS0_Pfiii_param_2,
	.param .u32 _Z12matmulKernelPKfS0_Pfiii_param_3,
	.param .u32 _Z12matmulKernelPKfS0_Pfiii_param_4,
	.param .u32 _Z12matmulKernelPKfS0_Pfiii_param_5
)
{
	.reg .pred 	%p<13>;
	.reg .b32 	%r<41>;
	.reg .b32 	%f<68>;
	.reg .b64 	%rd<53>;

	ld.param.u64 	%rd7, [_Z12matmulKernelPKfS0_Pfiii_param_0];
	ld.param.u64 	%rd8, [_Z12matmulKernelPKfS0_Pfiii_param_1];
	ld.param.u64 	%rd6, [_Z12matmulKernelPKfS0_Pfiii_param_2];
	ld.param.u32 	%r20, [_Z12matmulKernelPKfS0_Pfiii_param_3];
	ld.param.u32 	%r18, [_Z12matmulKernelPKfS0_Pfiii_param_4];
	ld.param.u32 	%r19, [_Z12matmulKernelPKfS0_Pfiii_param_5];
	cvta.to.global.u64 	%rd1, %rd8;
	cvta.to.global.u64 	%rd2, %rd7;
	mov.u32 	%r21, %ctaid.x;
	mov.u32 	%r22, %ntid.x;
	mov.u32 	%r23, %tid.x;
	mad.lo.s32 	%r1, %r21, %r22, %r23;
	mov.u32 	%r24, %ctaid.y;
	mov.u32 	%r25, %ntid.y;
	mov.u32 	%r26, %tid.y;
	mad.lo.s32 	%r2, %r24, %r25, %r26;
	setp.ge.s32 	%p1, %r2, %r20;
	setp.ge.s32 	%p2, %r1, %r19;
	or.pred  	%p3, %p1, %p2;
	@%p3 bra 	$L__BB0_14;
	setp.lt.s32 	%p4, %r18, 1;
	mov.f32 	%f67, 0f00000000;
	@%p4 bra 	$L__BB0_13;
	mul.lo.s32 	%r3, %r18, %r2;
	and.b32  	%r4, %r18, 7;
	setp.lt.u32 	%p5, %r18, 8;
	mov.f32 	%f67, 0f00000000;
	mov.b32 	%r39, 0;
	@%p5 bra 	$L__BB0_5;
	and.b32  	%r39, %r18, 2147483640;
	neg.s32 	%r37, %r39;
	shl.b32 	%r7, %r19, 3;
	mul.wide.u32 	%rd9, %r3, 4;
	add.s64 	%rd10, %rd9, %rd2;
	add.s64 	%rd52, %rd10, 16;
	mov.f32 	%f67, 0f00000000;
	mul.wide.s32 	%rd13, %r19, 4;
	mov.u32 	%r36, %r1;
$L__BB0_4:
	.pragma "nounroll";
	ld.global.f32 	%f17, [%rd52+-16];
	mul.wide.s32 	%rd11, %r36, 4;
	add.s64 	%rd12, %rd1, %rd11;
	ld.global.f32 	%f18, [%rd12];
	fma.rn.f32 	%f19, %f17, %f18, %f67;
	ld.global.f32 	%f20, [%rd52+-12];
	add.s64 	%rd14, %rd12, %rd13;
	ld.global.f32 	%f21, [%rd14];
	fma.rn.f32 	%f22, %f20, %f21, %f19;
	ld.global.f32 	%f23, [%rd52+-8];
	add.s64 	%rd15, %rd14, %rd13;
	ld.global.f32 	%f24, [%rd15];
	fma.rn.f32 	%f25, %f23, %f24, %f22;
	ld.global.f32 	%f26, [%rd52+-4];
	add.s64 	%rd16, %rd15, %rd13;
	ld.global.f32 	%f27, [%rd16];
	fma.rn.f32 	%f28, %f26, %f27, %f25;
	ld.global.f32 	%f29, [%rd52];
	add.s64 	%rd17, %rd16, %rd13;
	ld.global.f32 	%f30, [%rd17];
	fma.rn.f32 	%f31, %f29, %f30, %f28;
	ld.global.f32 	%f32, [%rd52+4];
	add.s64 	%rd18, %rd17, %rd13;
	ld.global.f32 	%f33, [%rd18];
	fma.rn.f32 	%f34, %f32, %f33, %f31;
	ld.global.f32 	%f35, [%rd52+8];
	add.s64 	%rd19, %rd18, %rd13;
	ld.global.f32 	%f36, [%rd19];
	fma.rn.f32 	%f37, %f35, %f36, %f34;
	ld.global.f32 	%f38, [%rd52+12];
	add.s64 	%rd20, %rd19, %rd13;
	ld.global.f32 	%f39, [%rd20];
	fma.rn.f32 	%f67, %f38, %f39, %f37;
	add.s32 	%r37, %r37, 8;
	add.s32 	%r36, %r36, %r7;
	add.s64 	%rd52, %rd52, 32;
	setp.ne.s32 	%p6, %r37, 0;
	@%p6 bra 	$L__BB0_4;
$L__BB0_5:
	setp.eq.s32 	%p7, %r4, 0;
	@%p7 bra 	$L__BB0_13;
	and.b32  	%r13, %r18, 3;
	setp.lt.u32 	%p8, %r4, 4;
	@%p8 bra 	$L__BB0_8;
	add.s32 	%r28, %r39, %r3;
	mul.wide.u32 	%rd21, %r28, 4;
	add.s64 	%rd22, %rd2, %rd21;
	ld.global.f32 	%f41, [%rd22];
	mad.lo.s32 	%r29, %r39, %r19, %r1;
	mul.wide.s32 	%rd23, %r29, 4;
	add.s64 	%rd24, %rd1, %rd23;
	ld.global.f32 	%f42, [%rd24];
	fma.rn.f32 	%f43, %f41, %f42, %f67;
	cvt.u64.u32 	%rd25, %r3;
	cvt.u64.u32 	%rd26, %r39;
	add.s64 	%rd27, %rd26, %rd25;
	shl.b64 	%rd28, %rd27, 2;
	add.s64 	%rd29, %rd2, %rd28;
	ld.global.f32 	%f44, [%rd29+4];
	mul.wide.s32 	%rd30, %r19, 4;
	add.s64 	%rd31, %rd24, %rd30;
	ld.global.f32 	%f45, [%rd31];
	fma.rn.f32 	%f46, %f44, %f45, %f43;
	ld.global.f32 	%f47, [%rd29+8];
	add.s64 	%rd32, %rd31, %rd30;
	ld.global.f32 	%f48, [%rd32];
	fma.rn.f32 	%f49, %f47, %f48, %f46;
	ld.global.f32 	%f50, [%rd29+12];
	add.s64 	%rd33, %rd32, %rd30;
	ld.global.f32 	%f51, [%rd33];
	fma.rn.f32 	%f67, %f50, %f51, %f49;
	add.s32 	%r39, %r39, 4;
$L__BB0_8:
	setp.eq.s32 	%p9, %r13, 0;
	@%p9 bra 	$L__BB0_13;
	setp.eq.s32 	%p10, %r13, 1;
	@%p10 bra 	$L__BB0_11;
	add.s32 	%r30, %r39, %r3;
	mul.wide.u32 	%rd34, %r30, 4;
	add.s64 	%rd35, %rd2, %rd34;
	ld.global.f32 	%f53, [%rd35];
	mad.lo.s32 	%r31, %r39, %r19, %r1;
	mul.wide.s32 	%rd36, %r31, 4;
	add.s64 	%rd37, %rd1, %rd36;
	ld.global.f32 	%f54, [%rd37];
	fma.rn.f32 	%f55, %f53, %f54, %f67;
	cvt.u64.u32 	%rd38, %r3;
	cvt.u64.u32 	%rd39, %r39;
	add.s64 	%rd40, %rd39, %rd38;
	shl.b64 	%rd41, %rd40, 2;
	add.s64 	%rd42, %rd2, %rd41;
	ld.global.f32 	%f56, [%rd42+4];
	mul.wide.s32 	%rd43, %r19, 4;
	add.s64 	%rd44, %rd37, %rd43;
	ld.global.f32 	%f57, [%rd44];
	fma.rn.f32 	%f67, %f56, %f57, %f55;
	add.s32 	%r39, %r39, 2;
$L__BB0_11:
	and.b32  	%r32, %r18, 1;
	setp.eq.b32 	%p11, %r32, 1;
	not.pred 	%p12, %p11;
	@%p12 bra 	$L__BB0_13;
	add.s32 	%r33, %r39, %r3;
	mul.wide.u32 	%rd45, %r33, 4;
	add.s64 	%rd46, %rd2, %rd45;
	ld.global.f32 	%f58, [%rd46];
	mad.lo.s32 	%r34, %r39, %r19, %r1;
	mul.wide.s32 	%rd47, %r34, 4;
	add.s64 	%rd48, %rd1, %rd47;
	ld.global.f32 	%f59, [%rd48];
	fma.rn.f32 	%f67, %f58, %f59, %f67;
$L__BB0_13:
	mad.lo.s32 	%r35, %r19, %r2, %r1;
	cvta.to.global.u64 	%rd49, %rd6;
	mul.wide.s32 	%rd50, %r35, 4;
	add.s64 	%rd51, %rd49, %rd50;
	st.global.f32 	[%rd51], %f67;
$L__BB0_14:
	ret;

}


// ===== COMPILED SASS (sm_100) =====

	.target	sm_100

	.elftype	@"ET_EXEC"


//--------------------- .note.nv.tkinfo           --------------------------
	.section	.note.nv.tkinfo,"",@"SHT_NOTE"
	.sectionflags	@"SHF_NOTE_NV_TKINFO"
	.tkinfo
        /*0018*/ 	.word	0x00000002
        /*0030*/ 	.string	""
        /*0030*/ 	.string	"ptxas"
        /*0030*/ 	.string	"Cuda compilation tools, release 13.0, V13.0.88"
        /*0030*/ 	.string	"Build cuda_13.0.r13.0/compiler.36424714_0"
        /*0030*/ 	.string	"-arch sm_100 -m 64 "



//--------------------- .note.nv.cuinfo           --------------------------
	.section	.note.nv.cuinfo,"",@"SHT_NOTE"
	.sectionflags	@"SHF_NOTE_NV_CUINFO"
        /*0018*/ 	.short	0x0002
        /*001a*/ 	.short	0x0064
        /*001c*/ 	.short	0x0082
	.zero		2


//--------------------- .nv.info                  --------------------------
	.section	.nv.info,"",@"SHT_CUDA_INFO"
	.align	4


	//----- nvinfo : EIATTR_REGCOUNT
	.align		4
        /*0000*/ 	.byte	0x04, 0x2f
        /*0002*/ 	.short	(.L_1 - .L_0)
	.align		4
.L_0:
        /*0004*/ 	.word	index@(_Z12matmulKernelPKfS0_Pfiii)
        /*0008*/ 	.word	0x00000020


	//----- nvinfo : EIATTR_FRAME_SIZE
	.align		4
.L_1:
        /*000c*/ 	.byte	0x04, 0x11
        /*000e*/ 	.short	(.L_3 - .L_2)
	.align		4
.L_2:
        /*0010*/ 	.word	index@(_Z12matmulKernelPKfS0_Pfiii)
        /*0014*/ 	.word	0x00000000


	//----- nvinfo : EIATTR_MIN_STACK_SIZE
	.align		4
.L_3:
        /*0018*/ 	.byte	0x04, 0x12
        /*001a*/ 	.short	(.L_5 - .L_4)
	.align		4
.L_4:
        /*001c*/ 	.word	index@(_Z12matmulKernelPKfS0_Pfiii)
        /*0020*/ 	.word	0x00000000
.L_5:


//--------------------- .nv.compat                --------------------------
	.section	.nv.compat,"",@"SHT_CUDA_COMPAT_INFO"
	.align	4
        /*0000*/ 	.byte	0x02, 0x09, 0x00, 0x00, 0x02, 0x02, 0x01, 0x00, 0x02, 0x05, 0x05, 0x00, 0x03, 0x07, 0x01, 0x01
        /*0010*/ 	.byte	0x02, 0x03, 0x00, 0x00, 0x02, 0x06, 0x01, 0x00, 0x04, 0x0b, 0x08, 0x00, 0x09, 0x00, 0x00, 0x00
        /*0020*/ 	.byte	0x00, 0x00, 0x00, 0x00


//--------------------- .nv.info._Z12matmulKernelPKfS0_Pfiii --------------------------
	.section	.nv.info._Z12matmulKernelPKfS0_Pfiii,"",@"SHT_CUDA_INFO"
	.sectionflags	@""
	.align	4


	//----- nvinfo : EIATTR_CUDA_API_VERSION
	.align		4
        /*0000*/ 	.byte	0x04, 0x37
        /*0002*/ 	.short	(.L_7 - .L_6)
.L_6:
        /*0004*/ 	.word	0x00000082


	//----- nvinfo : EIATTR_KPARAM_INFO
	.align		4
.L_7:
        /*0008*/ 	.byte	0x04, 0x17
        /*000a*/ 	.short	(.L_9 - .L_8)
.L_8:
        /*000c*/ 	.word	0x00000000
        /*0010*/ 	.short	0x0005
        /*0012*/ 	.short	0x0020
        /*0014*/ 	.byte	0x00, 0xf0, 0x11, 0x00


	//----- nvinfo : EIATTR_KPARAM_INFO
	.align		4
.L_9:
        /*0018*/ 	.byte	0x04, 0x17
        /*001a*/ 	.short	(.L_11 - .L_10)
.L_10:
        /*001c*/ 	.word	0x00000000
        /*0020*/ 	.short	0x0004
        /*0022*/ 	.short	0x001c
        /*0024*/ 	.byte	0x00, 0xf0, 0x11, 0x00


	//----- nvinfo : EIATTR_KPARAM_INFO
	.align		4
.L_11:
        /*0028*/ 	.byte	0x04, 0x17
        /*002a*/ 	.short	(.L_13 - .L_12)
.L_12:
        /*002c*/ 	.word	0x00000000
        /*0030*/ 	.short	0x0003
        /*0032*/ 	.short	0x0018
        /*0034*/ 	.byte	0x00, 0xf0, 0x11, 0x00


	//----- nvinfo : EIATTR_KPARAM_INFO
	.align		4
.L_13:
        /*0038*/ 	.byte	0x04, 0x17
        /*003a*/ 	.short	(.L_15 - .L_14)
.L_14:
        /*003c*/ 	.word	0x00000000
        /*0040*/ 	.short	0x0002
        /*0042*/ 	.short	0x0010
        /*0044*/ 	.byte	0x00, 0xf5, 0x21, 0x00


	//----- nvinfo : EIATTR_KPARAM_INFO
	.align		4
.L_15:
        /*0048*/ 	.byte	0x04, 0x17
        /*004a*/ 	.short	(.L_17 - .L_16)
.L_16:
        /*004c*/ 	.word	0x00000000
        /*0050*/ 	.short	0x0001
        /*0052*/ 	.short	0x0008
        /*0054*/ 	.byte	0x00, 0xf5, 0x21, 0x00


	//----- nvinfo : EIATTR_KPARAM_INFO
	.align		4
.L_17:
        /*0058*/ 	.byte	0x04, 0x17
        /*005a*/ 	.short	(.L_19 - .L_18)
.L_18:
        /*005c*/ 	.word	0x00000000
        /*0060*/ 	.short	0x0000
        /*0062*/ 	.short	0x0000
        /*0064*/ 	.byte	0x00, 0xf5, 0x21, 0x00


	//----- nvinfo : EIATTR_SPARSE_MMA_MASK
	.align		4
.L_19:
        /*0068*/ 	.byte	0x03, 0x50
        /*006a*/ 	.short	0x0000


	//----- nvinfo : EIATTR_MAXREG_COUNT
	.align		4
        /*006c*/ 	.byte	0x03, 0x1b
        /*006e*/ 	.short	0x00ff


	//----- nvinfo : EIATTR_MERCURY_ISA_VERSION
	.align		4
        /*0070*/ 	.byte	0x03, 0x5f
        /*0072*/ 	.short	0x0101


	//----- nvinfo : EIATTR_VRC_CTA_INIT_COUNT
	.align		4
        /*0074*/ 	.byte	0x02, 0x4a
	.zero		1
	.zero		1


	//----- nvinfo : EIATTR_EXIT_INSTR_OFFSETS
	.align		4
        /*0078*/ 	.byte	0x04, 0x1c
        /*007a*/ 	.short	(.L_21 - .L_20)


	//   ....[0]....
.L_20:
        /*007c*/ 	.word	0x000000d0


	//   ....[1]....
        /*0080*/ 	.word	0x000008f0


	//----- nvinfo : EIATTR_CBANK_PARAM_SIZE
	.align		4
.L_21:
        /*0084*/ 	.byte	0x03, 0x19
        /*0086*/ 	.short	0x0024


	//----- nvinfo : EIATTR_PARAM_CBANK
	.align		4
        /*0088*/ 	.byte	0x04, 0x0a
        /*008a*/ 	.short	(.L_23 - .L_22)
	.align		4
.L_22:
        /*008c*/ 	.word	index@(.nv.constant0._Z12matmulKernelPKfS0_Pfiii)
        /*0090*/ 	.short	0x0380
        /*0092*/ 	.short	0x0024


	//----- nvinfo : EIATTR_SW_WAR
	.align		4
.L_23:
        /*0094*/ 	.byte	0x04, 0x36
        /*0096*/ 	.short	(.L_25 - .L_24)
.L_24:
        /*0098*/ 	.word	0x00000008
.L_25:


//--------------------- .nv.callgraph             --------------------------
	.section	.nv.callgraph,"",@"SHT_CUDA_CALLGRAPH"
	.align	4
	.sectionentsize	8
	.align		4
        /*0000*/ 	.word	0x00000000
	.align		4
        /*0004*/ 	.word	0xffffffff
	.align		4
        /*0008*/ 	.word	0x00000000
	.align		4
        /*000c*/ 	.word	0xfffffffe
	.align		4
        /*0010*/ 	.word	0x00000000
	.align		4
        /*0014*/ 	.word	0xfffffffd
	.align		4
        /*0018*/ 	.word	0x00000000
	.align		4
        /*001c*/ 	.word	0xfffffffc


//--------------------- .text._Z12matmulKernelPKfS0_Pfiii --------------------------
	.section	.text._Z12matmulKernelPKfS0_Pfiii,"ax",@progbits
	.align	128
        .global         _Z12matmulKernelPKfS0_Pfiii
        .type           _Z12matmulKernelPKfS0_Pfiii,@function
        .size           _Z12matmulKernelPKfS0_Pfiii,(.L_x_5 - _Z12matmulKernelPKfS0_Pfiii)
        .other          _Z12matmulKernelPKfS0_Pfiii,@"STO_CUDA_ENTRY STV_DEFAULT"
_Z12matmulKernelPKfS0_Pfiii:
.text._Z12matmulKernelPKfS0_Pfiii:
[----:B------:R-:W-:Y:S01]  /*0000*/  LDC R1, c[0x0][0x37c] ;  /* 0x0000df00ff017b82 */ /* 0x000fe20000000800 */
[----:B------:R-:W0:Y:S07]  /*0010*/  S2R R3, SR_TID.X ;  /* 0x0000000000037919 */ /* 0x000e2e0000002100 */
[----:B------:R-:W0:Y:S01]  /*0020*/  S2UR UR4, SR_CTAID.X ;  /* 0x00000000000479c3 */ /* 0x000e220000002500 */
[----:B------:R-:W1:Y:S01]  /*0030*/  LDCU UR6, c[0x0][0x398] ;  /* 0x00007300ff0677ac */ /* 0x000e620008000800 */
[----:B------:R-:W2:Y:S06]  /*0040*/  S2R R5, SR_TID.Y ;  /* 0x0000000000057919 */ /* 0x000eac0000002200 */
[----:B------:R-:W0:Y:S08]  /*0050*/  LDC R0, c[0x0][0x360] ;  /* 0x0000d800ff007b82 */ /* 0x000e300000000800 */
[----:B------:R-:W2:Y:S08]  /*0060*/  S2UR UR5, SR_CTAID.Y ;  /* 0x00000000000579c3 */ /* 0x000eb00000002600 */
[----:B------:R-:W2:Y:S08]  /*0070*/  LDC R16, c[0x0][0x364] ;  /* 0x0000d900ff107b82 */ /* 0x000eb00000000800 */
[----:B------:R-:W3:Y:S01]  /*0080*/  LDC R17, c[0x0][0x3a0] ;  /* 0x0000e800ff117b82 */ /* 0x000ee20000000800 */
[----:B0-----:R-:W-:-:S02]  /*0090*/  IMAD R0, R0, UR4, R3 ;  /* 0x0000000400007c24 */ /* 0x001fc4000f8e0203 */
[----:B--2---:R-:W-:-:S03]  /*00a0*/  IMAD R16, R16, UR5, R5 ;  /* 0x0000000510107c24 */ /* 0x004fc6000f8e0205 */
[----:B---3--:R-:W-:-:S04]  /*00b0*/  ISETP.GE.AND P0, PT, R0, R17, PT ;  /* 0x000000110000720c */ /* 0x008fc80003f06270 */
[----:B-1----:R-:W-:-:S13]  /*00c0*/  ISETP.GE.OR P0, PT, R16, UR6, P0 ;  /* 0x0000000610007c0c */ /* 0x002fda0008706670 */
[----:B------:R-:W-:Y:S05]  /*00d0*/  @P0 EXIT ;  /* 0x000000000000094d */ /* 0x000fea0003800000 */
[----:B------:R-:W0:Y:S01]  /*00e0*/  LDC R19, c[0x0][0x39c] ;  /* 0x0000e700ff137b82 */ /* 0x000e220000000800 */
[----:B------:R-:W1:Y:S01]  /*00f0*/  LDCU.64 UR4, c[0x0][0x358] ;  /* 0x00006b00ff0477ac */ /* 0x000e620008000a00 */
[----:B------:R-:W-:Y:S01]  /*0100*/  HFMA2 R24, -RZ, RZ, 0, 0 ;  /* 0x00000000ff187431 */ /* 0x000fe200000001ff */
[----:B0-----:R-:W-:-:S13]  /*0110*/  ISETP.GE.AND P0, PT, R19, 0x1, PT ;  /* 0x000000011300780c */ /* 0x001fda0003f06270 */
[----:B-1----:R-:W-:Y:S05]  /*0120*/  @!P0 BRA `(.L_x_0) ;  /* 0x0000000400e08947 */ /* 0x002fea0003800000 */
[C---:B------:R-:W-:Y:S01]  /*0130*/  ISETP.GE.U32.AND P1, PT, R19.reuse, 0x8, PT ;  /* 0x000000081300780c */ /* 0x040fe20003f26070 */
[----:B------:R-:W-:Y:S01]  /*0140*/  IMAD R20, R16, R19, RZ ;  /* 0x0000001310147224 */ /* 0x000fe200078e02ff */
[----:B------:R-:W-:Y:S02]  /*0150*/  LOP3.LUT R27, R19, 0x7, RZ, 0xc0, !PT ;  /* 0x00000007131b7812 */ /* 0x000fe400078ec0ff */
[----:B------:R-:W-:Y:S02]  /*0160*/  MOV R24, RZ ;  /* 0x000000ff00187202 */ /* 0x000fe40000000f00 */
[----:B------:R-:W-:Y:S02]  /*0170*/  ISETP.NE.AND P0, PT, R27, RZ, PT ;  /* 0x000000ff1b00720c */ /* 0x000fe40003f05270 */
[----:B------:R-:W-:-:S05]  /*0180*/  MOV R21, RZ ;  /* 0x000000ff00157202 */ /* 0x000fca0000000f00 */
[----:B------:R-:W-:Y:S06]  /*0190*/  @!P1 BRA `(.L_x_1) ;  /* 0x0000000000c49947 */ /* 0x000fec0003800000 */
[----:B------:R-:W0:Y:S01]  /*01a0*/  LDC.64 R2, c[0x0][0x380] ;  /* 0x0000e000ff027b82 */ /* 0x000e220000000a00 */
[----:B------:R-:W-:Y:S02]  /*01b0*/  LOP3.LUT R21, R19, 0x7ffffff8, RZ, 0xc0, !PT ;  /* 0x7ffffff813157812 */ /* 0x000fe400078ec0ff */
[----:B------:R-:W-:Y:S02]  /*01c0*/  MOV R24, RZ ;  /* 0x000000ff00187202 */ /* 0x000fe40000000f00 */
[----:B------:R-:W-:Y:S02]  /*01d0*/  MOV R18, R0 ;  /* 0x0000000000127202 */ /* 0x000fe40000000f00 */
[----:B------:R-:W-:Y:S01]  /*01e0*/  IADD3 R22, PT, PT, -R21, RZ, RZ ;  /* 0x000000ff15167210 */ /* 0x000fe20007ffe1ff */
[----:B0-----:R-:W-:-:S03]  /*01f0*/  IMAD.WIDE.U32 R2, R20, 0x4, R2 ;  /* 0x0000000414027825 */ /* 0x001fc600078e0002 */
[----:B------:R-:W-:-:S04]  /*0200*/  IADD3 R4, P1, PT, R2, 0x10, RZ ;  /* 0x0000001002047810 */ /* 0x000fc80007f3e0ff */
[----:B------:R-:W-:-:S09]  /*0210*/  IADD3.X R5, PT, PT, RZ, R3, RZ, P1, !PT ;  /* 0x00000003ff057210 */ /* 0x000fd20000ffe4ff */
.L_x_2:
[----:B------:R-:W0:Y:S01]  /*0220*/  LDC.64 R14, c[0x0][0x388] ;  /* 0x0000e200ff0e7b82 */ /* 0x000e220000000a00 */
[----:B------:R-:W-:Y:S02]  /*0230*/  MOV R2, R4 ;  /* 0x0000000400027202 */ /* 0x000fe40000000f00 */
[----:B------:R-:W-:-:S05]  /*0240*/  MOV R3, R5 ;  /* 0x0000000500037202 */ /* 0x000fca0000000f00 */
[----:B------:R-:W2:Y:S04]  /*0250*/  LDG.E R25, desc[UR4][R2.64+-0x10] ;  /* 0xfffff00402197981 */ /* 0x000ea8000c1e1900 */
[----:B------:R-:W3:Y:S04]  /*0260*/  LDG.E R23, desc[UR4][R2.64+-0xc] ;  /* 0xfffff40402177981 */ /* 0x000ee8000c1e1900 */
[----:B------:R-:W4:Y:S04]  /*0270*/  LDG.E R29, desc[UR4][R2.64+-0x8] ;  /* 0xfffff804021d7981 */ /* 0x000f28000c1e1900 */
[----:B------:R-:W5:Y:S01]  /*0280*/  LDG.E R28, desc[UR4][R2.64+-0x4] ;  /* 0xfffffc04021c7981 */ /* 0x000f62000c1e1900 */
[----:B0-----:R-:W-:-:S05]  /*0290*/  IMAD.WIDE R14, R18, 0x4, R14 ;  /* 0x00000004120e7825 */ /* 0x001fca00078e020e */
[----:B------:R0:W2:Y:S01]  /*02a0*/  LDG.E R26, desc[UR4][R14.64] ;  /* 0x000000040e1a7981 */ /* 0x0000a2000c1e1900 */
[----:B------:R-:W-:-:S04]  /*02b0*/  IMAD.WIDE R12, R17, 0x4, R14 ;  /* 0x00000004110c7825 */ /* 0x000fc800078e020e */
[C---:B------:R-:W-:Y:S02]  /*02c0*/  IMAD.WIDE R4, R17.reuse, 0x4, R12 ;  /* 0x0000000411047825 */ /* 0x040fe400078e020c */
[----:B------:R-:W3:Y:S02]  /*02d0*/  LDG.E R12, desc[UR4][R12.64] ;  /* 0x000000040c0c7981 */ /* 0x000ee4000c1e1900 */
[C---:B------:R-:W-:Y:S02]  /*02e0*/  IMAD.WIDE R8, R17.reuse, 0x4, R4 ;  /* 0x0000000411087825 */ /* 0x040fe400078e0204 */
[----:B------:R-:W4:Y:S02]  /*02f0*/  LDG.E R4, desc[UR4][R4.64] ;  /* 0x0000000404047981 */ /* 0x000f24000c1e1900 */
[C---:B------:R-:W-:Y:S02]  /*0300*/  IMAD.WIDE R6, R17.reuse, 0x4, R8 ;  /* 0x0000000411067825 */ /* 0x040fe400078e0208 */
[----:B------:R-:W5:Y:S02]  /*0310*/  LDG.E R8, desc[UR4][R8.64] ;  /* 0x0000000408087981 */ /* 0x000f64000c1e1900 */
[----:B------:R-:W-:-:S02]  /*0320*/  IMAD.WIDE R10, R17, 0x4, R6 ;  /* 0x00000004110a7825 */ /* 0x000fc400078e0206 */
[----:B------:R-:W5:Y:S04]  /*0330*/  LDG.E R5, desc[UR4][R2.64] ;  /* 0x0000000402057981 */ /* 0x000f68000c1e1900 */
[----:B------:R-:W5:Y:S01]  /*0340*/  LDG.E R6, desc[UR4][R6.64] ;  /* 0x0000000406067981 */ /* 0x000f62000c1e1900 */
[----:B0-----:R-:W-:-:S03]  /*0350*/  IMAD.WIDE R14, R17, 0x4, R10 ;  /* 0x00000004110e7825 */ /* 0x001fc600078e020a */
[----:B------:R-:W5:Y:S04]  /*0360*/  LDG.E R10, desc[UR4][R10.64] ;  /* 0x000000040a0a7981 */ /* 0x000f68000c1e1900 */
[----:B------:R-:W5:Y:S04]  /*0370*/  LDG.E R13, desc[UR4][R14.64] ;  /* 0x000000040e0d7981 */ /* 0x000f68000c1e1900 */
[----:B------:R-:W5:Y:S04]  /*0380*/  LDG.E R7, desc[UR4][R2.64+0x4] ;  /* 0x0000040402077981 */ /* 0x000f68000c1e1900 */
[----:B------:R-:W5:Y:S01]  /*0390*/  LDG.E R9, desc[UR4][R2.64+0xc] ;  /* 0x00000c0402097981 */ /* 0x000f62000c1e1900 */
[----:B--2---:R-:W-:Y:S01]  /*03a0*/  FFMA R26, R25, R26, R24 ;  /* 0x0000001a191a7223 */ /* 0x004fe20000000018 */
[----:B------:R-:W-:-:S02]  /*03b0*/  IMAD.WIDE R24, R17, 0x4, R14 ;  /* 0x0000000411187825 */ /* 0x000fc400078e020e */
[----:B------:R-:W2:Y:S04]  /*03c0*/  LDG.E R14, desc[UR4][R2.64+0x8] ;  /* 0x00000804020e7981 */ /* 0x000ea8000c1e1900 */
[----:B------:R-:W2:Y:S01]  /*03d0*/  LDG.E R24, desc[UR4][R24.64] ;  /* 0x0000000418187981 */ /* 0x000ea2000c1e1900 */
[----:B---3--:R-:W-:Y:S01]  /*03e0*/  FFMA R12, R23, R12, R26 ;  /* 0x0000000c170c7223 */ /* 0x008fe2000000001a */
[----:B------:R-:W-:-:S03]  /*03f0*/  IADD3 R22, PT, PT, R22, 0x8, RZ ;  /* 0x0000000816167810 */ /* 0x000fc60007ffe0ff */
[----:B----4-:R-:W-:Y:S01]  /*0400*/  FFMA R29, R29, R4, R12 ;  /* 0x000000041d1d7223 */ /* 0x010fe2000000000c */
[----:B------:R-:W-:-:S03]  /*0410*/  ISETP.NE.AND P1, PT, R22, RZ, PT ;  /* 0x000000ff1600720c */ /* 0x000fc60003f25270 */
[----:B-----5:R-:W-:Y:S01]  /*0420*/  FFMA R8, R28, R8, R29 ;  /* 0x000000081c087223 */ /* 0x020fe2000000001d */
[----:B------:R-:W-:-:S03]  /*0430*/  IADD3 R4, P2, PT, R2, 0x20, RZ ;  /* 0x0000002002047810 */ /* 0x000fc60007f5e0ff */
[----:B------:R-:W-:Y:S01]  /*0440*/  FFMA R6, R5, R6, R8 ;  /* 0x0000000605067223 */ /* 0x000fe20000000008 */
[----:B------:R-:W-:Y:S02]  /*0450*/  IADD3.X R5, PT, PT, RZ, R3, RZ, P2, !PT ;  /* 0x00000003ff057210 */ /* 0x000fe400017fe4ff */
[----:B------:R-:W-:Y:S01]  /*0460*/  LEA R18, R17, R18, 0x3 ;  /* 0x0000001211127211 */ /* 0x000fe200078e18ff */
[----:B------:R-:W-:-:S04]  /*0470*/  FFMA R7, R7, R10, R6 ;  /* 0x0000000a07077223 */ /* 0x000fc80000000006 */
[----:B--2---:R-:W-:-:S04]  /*0480*/  FFMA R14, R14, R13, R7 ;  /* 0x0000000d0e0e7223 */ /* 0x004fc80000000007 */
[----:B------:R-:W-:Y:S01]  /*0490*/  FFMA R24, R9, R24, R14 ;  /* 0x0000001809187223 */ /* 0x000fe2000000000e */
[----:B------:R-:W-:Y:S06]  /*04a0*/  @P1 BRA `(.L_x_2) ;  /* 0xfffffffc005c1947 */ /* 0x000fec000383ffff */
.L_x_1:
[----:B------:R-:W-:Y:S05]  /*04b0*/  @!P0 BRA `(.L_x_0) ;  /* 0x0000000000fc8947 */ /* 0x000fea0003800000 */
[----:B------:R-:W-:Y:S02]  /*04c0*/  ISETP.GE.U32.AND P1, PT, R27, 0x4, PT ;  /* 0x000000041b00780c */ /* 0x000fe40003f26070 */
[----:B------:R-:W-:-:S04]  /*04d0*/  LOP3.LUT R14, R19, 0x3, RZ, 0xc0, !PT ;  /* 0x00000003130e7812 */ /* 0x000fc800078ec0ff */
[----:B------:R-:W-:-:S07]  /*04e0*/  ISETP.NE.AND P0, PT, R14, RZ, PT ;  /* 0x000000ff0e00720c */ /* 0x000fce0003f05270 */
[----:B------:R-:W-:Y:S06]  /*04f0*/  @!P1 BRA `(.L_x_3) ;  /* 0x00000000006c9947 */ /* 0x000fec0003800000 */
[----:B------:R-:W0:Y:S01]  /*0500*/  LDC.64 R4, c[0x0][0x388] ;  /* 0x0000e200ff047b82 */ /* 0x000e220000000a00 */
[----:B------:R-:W1:Y:S01]  /*0510*/  LDCU.64 UR6, c[0x0][0x380] ;  /* 0x00007000ff0677ac */ /* 0x000e620008000a00 */
[----:B------:R-:W-:Y:S01]  /*0520*/  IMAD R7, R21, R17, R0 ;  /* 0x0000001115077224 */ /* 0x000fe200078e0200 */
[CC--:B------:R-:W-:Y:S02]  /*0530*/  IADD3 R3, PT, PT, R20.reuse, R21.reuse, RZ ;  /* 0x0000001514037210 */ /* 0x0c0fe40007ffe0ff */
[----:B------:R-:W-:-:S03]  /*0540*/  IADD3 R8, P1, PT, R20, R21, RZ ;  /* 0x0000001514087210 */ /* 0x000fc60007f3e0ff */
[----:B------:R-:W2:Y:S01]  /*0550*/  LDC.64 R12, c[0x0][0x380] ;  /* 0x0000e000ff0c7b82 */ /* 0x000ea20000000a00 */
[----:B0-----:R-:W-:-:S04]  /*0560*/  IMAD.WIDE R4, R7, 0x4, R4 ;  /* 0x0000000407047825 */ /* 0x001fc800078e0204 */
[----:B------:R-:W-:Y:S02]  /*0570*/  IMAD.WIDE R6, R17, 0x4, R4 ;  /* 0x0000000411067825 */ /* 0x000fe400078e0204 */
[----:B------:R-:W3:Y:S02]  /*0580*/  LDG.E R4, desc[UR4][R4.64] ;  /* 0x0000000404047981 */ /* 0x000ee4000c1e1900 */
[----:B--2---:R-:W-:Y:S01]  /*0590*/  IMAD.WIDE.U32 R12, R3, 0x4, R12 ;  /* 0x00000004030c7825 */ /* 0x004fe200078e000c */
[----:B------:R-:W-:Y:S02]  /*05a0*/  IADD3.X R3, PT, PT, RZ, RZ, RZ, P1, !PT ;  /* 0x000000ffff037210 */ /* 0x000fe40000ffe4ff */
[----:B-1----:R-:W-:-:S03]  /*05b0*/  LEA R2, P1, R8, UR6, 0x2 ;  /* 0x0000000608027c11 */ /* 0x002fc6000f8210ff */
[----:B------:R-:W3:Y:S01]  /*05c0*/  LDG.E R13, desc[UR4][R12.64] ;  /* 0x000000040c0d7981 */ /* 0x000ee2000c1e1900 */
[----:B------:R-:W-:Y:S01]  /*05d0*/  LEA.HI.X R3, R8, UR7, R3, 0x2, P1 ;  /* 0x0000000708037c11 */ /* 0x000fe200088f1403 */
[C---:B------:R-:W-:Y:S02]  /*05e0*/  IMAD.WIDE R8, R17.reuse, 0x4, R6 ;  /* 0x0000000411087825 */ /* 0x040fe400078e0206 */
[----:B------:R-:W2:Y:S04]  /*05f0*/  LDG.E R6, desc[UR4][R6.64] ;  /* 0x0000000406067981 */ /* 0x000ea8000c1e1900 */
[----:B------:R-:W2:Y:S01]  /*0600*/  LDG.E R15, desc[UR4][R2.64+0x4] ;  /* 0x00000404020f7981 */ /* 0x000ea2000c1e1900 */
[----:B------:R-:W-:-:S03]  /*0610*/  IMAD.WIDE R10, R17, 0x4, R8 ;  /* 0x00000004110a7825 */ /* 0x000fc600078e0208 */
[----:B------:R-:W4:Y:S04]  /*0620*/  LDG.E R22, desc[UR4][R8.64] ;  /* 0x0000000408167981 */ /* 0x000f28000c1e1900 */
[----:B------:R-:W4:Y:S04]  /*0630*/  LDG.E R18, desc[UR4][R2.64+0x8] ;  /* 0x0000080402127981 */ /* 0x000f28000c1e1900 */
[----:B------:R-:W5:Y:S04]  /*0640*/  LDG.E R26, desc[UR4][R2.64+0xc] ;  /* 0x00000c04021a7981 */ /* 0x000f68000c1e1900 */
[----:B------:R-:W5:Y:S01]  /*0650*/  LDG.E R10, desc[UR4][R10.64] ;  /* 0x000000040a0a7981 */ /* 0x000f62000c1e1900 */
[----:B------:R-:W-:Y:S01]  /*0660*/  IADD3 R21, PT, PT, R21, 0x4, RZ ;  /* 0x0000000415157810 */ /* 0x000fe20007ffe0ff */
[----:B---3--:R-:W-:-:S04]  /*0670*/  FFMA R24, R13, R4, R24 ;  /* 0x000000040d187223 */ /* 0x008fc80000000018 */
[----:B--2---:R-:W-:-:S04]  /*0680*/  FFMA R15, R15, R6, R24 ;  /* 0x000000060f0f7223 */ /* 0x004fc80000000018 */
[----:B----4-:R-:W-:-:S04]  /*0690*/  FFMA R15, R18, R22, R15 ;  /* 0x00000016120f7223 */ /* 0x010fc8000000000f */
[----:B-----5:R-:W-:-:S07]  /*06a0*/  FFMA R24, R26, R10, R15 ;  /* 0x0000000a1a187223 */ /* 0x020fce000000000f */
.L_x_3:
[----:B------:R-:W-:Y:S05]  /*06b0*/  @!P0 BRA `(.L_x_0) ;  /* 0x00000000007c8947 */ /* 0x000fea0003800000 */
[----:B------:R-:W-:Y:S01]  /*06c0*/  ISETP.NE.AND P1, PT, R14, 0x1, PT ;  /* 0x000000010e00780c */ /* 0x000fe20003f25270 */
[----:B------:R-:W0:Y:S01]  /*06d0*/  LDC.64 R10, c[0x0][0x380] ;  /* 0x0000e000ff0a7b82 */ /* 0x000e220000000a00 */
[----:B------:R-:W-:-:S04]  /*06e0*/  LOP3.LUT R19, R19, 0x1, RZ, 0xc0, !PT ;  /* 0x0000000113137812 */ /* 0x000fc800078ec0ff */
[----:B------:R-:W-:-:S03]  /*06f0*/  ISETP.NE.U32.AND P0, PT, R19, 0x1, PT ;  /* 0x000000011300780c */ /* 0x000fc60003f05070 */
[----:B------:R-:W1:Y:S04]  /*0700*/  LDC.64 R8, c[0x0][0x388] ;  /* 0x0000e200ff087b82 */ /* 0x000e680000000a00 */
[CC--:B------:R-:W-:Y:S02]  /*0710*/  @P1 IADD3 R13, PT, PT, R20.reuse, R21.reuse, RZ ;  /* 0x00000015140d1210 */ /* 0x0c0fe40007ffe0ff */
[----:B------:R-:W-:Y:S02]  /*0720*/  @P1 IADD3 R12, P2, PT, R20, R21, RZ ;  /* 0x00000015140c1210 */ /* 0x000fe40007f5e0ff */
[----:B------:R-:W2:Y:S02]  /*0730*/  @P1 LDC.64 R2, c[0x0][0x380] ;  /* 0x0000e000ff021b82 */ /* 0x000ea40000000a00 */
[----:B------:R-:W-:-:S06]  /*0740*/  @P1 IADD3.X R14, PT, PT, RZ, RZ, RZ, P2, !PT ;  /* 0x000000ffff0e1210 */ /* 0x000fcc00017fe4ff */
[----:B------:R-:W3:Y:S01]  /*0750*/  LDC.64 R4, c[0x0][0x380] ;  /* 0x0000e000ff047b82 */ /* 0x000ee20000000a00 */
[----:B0-----:R-:W-:-:S04]  /*0760*/  @P1 IMAD.WIDE.U32 R10, R13, 0x4, R10 ;  /* 0x000000040d0a1825 */ /* 0x001fc800078e000a */
[C---:B------:R-:W-:Y:S01]  /*0770*/  @P1 IMAD R13, R21.reuse, R17, R0 ;  /* 0x00000011150d1224 */ /* 0x040fe200078e0200 */
[----:B------:R-:W-:Y:S01]  /*0780*/  @P1 IADD3 R21, PT, PT, R21, 0x2, RZ ;  /* 0x0000000215151810 */ /* 0x000fe20007ffe0ff */
[----:B------:R-:W4:Y:S01]  /*0790*/  @P1 LDG.E R11, desc[UR4][R10.64] ;  /* 0x000000040a0b1981 */ /* 0x000f22000c1e1900 */
[----:B------:R-:W0:Y:S01]  /*07a0*/  LDC.64 R6, c[0x0][0x388] ;  /* 0x0000e200ff067b82 */ /* 0x000e220000000a00 */
[----:B-1----:R-:W-:Y:S01]  /*07b0*/  @P1 IMAD.WIDE R8, R13, 0x4, R8 ;  /* 0x000000040d081825 */ /* 0x002fe200078e0208 */
[----:B------:R-:W-:Y:S02]  /*07c0*/  @!P0 IADD3 R15, PT, PT, R20, R21, RZ ;  /* 0x00000015140f8210 */ /* 0x000fe40007ffe0ff */
[----:B--2---:R-:W-:Y:S01]  /*07d0*/  @P1 LEA R2, P2, R12, R2, 0x2 ;  /* 0x000000020c021211 */ /* 0x004fe200078410ff */
[----:B------:R-:W-:-:S03]  /*07e0*/  @!P0 IMAD R21, R21, R17, R0 ;  /* 0x0000001115158224 */ /* 0x000fc600078e0200 */
[----:B------:R-:W-:Y:S01]  /*07f0*/  @P1 LEA.HI.X R3, R12, R3, R14, 0x2, P2 ;  /* 0x000000030c031211 */ /* 0x000fe200010f140e */
[----:B------:R-:W-:Y:S01]  /*0800*/  @P1 IMAD.WIDE R12, R17, 0x4, R8 ;  /* 0x00000004110c1825 */ /* 0x000fe200078e0208 */
[----:B------:R-:W4:Y:S03]  /*0810*/  @P1 LDG.E R14, desc[UR4][R8.64] ;  /* 0x00000004080e1981 */ /* 0x000f26000c1e1900 */
[----:B---3--:R-:W-:Y:S01]  /*0820*/  @!P0 IMAD.WIDE.U32 R4, R15, 0x4, R4 ;  /* 0x000000040f048825 */ /* 0x008fe200078e0004 */
[----:B------:R-:W2:Y:S04]  /*0830*/  @P1 LDG.E R2, desc[UR4][R2.64+0x4] ;  /* 0x0000040402021981 */ /* 0x000ea8000c1e1900 */
[----:B------:R-:W2:Y:S01]  /*0840*/  @P1 LDG.E R12, desc[UR4][R12.64] ;  /* 0x000000040c0c1981 */ /* 0x000ea2000c1e1900 */
[----:B0-----:R-:W-:-:S03]  /*0850*/  @!P0 IMAD.WIDE R6, R21, 0x4, R6 ;  /* 0x0000000415068825 */ /* 0x001fc600078e0206 */
[----:B------:R-:W3:Y:S04]  /*0860*/  @!P0 LDG.E R5, desc[UR4][R4.64] ;  /* 0x0000000404058981 */ /* 0x000ee8000c1e1900 */
[----:B------:R-:W3:Y:S01]  /*0870*/  @!P0 LDG.E R6, desc[UR4][R6.64] ;  /* 0x0000000406068981 */ /* 0x000ee2000c1e1900 */
[----:B----4-:R-:W-:-:S04]  /*0880*/  @P1 FFMA R11, R11, R14, R24 ;  /* 0x0000000e0b0b1223 */ /* 0x010fc80000000018 */
[----:B--2---:R-:W-:-:S04]  /*0890*/  @P1 FFMA R24, R2, R12, R11 ;  /* 0x0000000c02181223 */ /* 0x004fc8000000000b */
[----:B---3--:R-:W-:-:S07]  /*08a0*/  @!P0 FFMA R24, R5, R6, R24 ;  /* 0x0000000605188223 */ /* 0x008fce0000000018 */
.L_x_0:
[----:B------:R-:W0:Y:S01]  /*08b0*/  LDC.64 R2, c[0x0][0x390] ;  /* 0x0000e400ff027b82 */ /* 0x000e220000000a00 */
[----:B------:R-:W-:-:S04]  /*08c0*/  IMAD R17, R16, R17, R0 ;  /* 0x0000001110117224 */ /* 0x000fc800078e0200 */
[----:B0-----:R-:W-:-:S05]  /*08d0*/  IMAD.WIDE R2, R17, 0x4, R2 ;  /* 0x0000000411027825 */ /* 0x001fca00078e0202 */
[----:B------:R-:W-:Y:S01]  /*08e0*/  STG.E desc[UR4][R2.64], R24 ;  /* 0x0000001802007986 */ /* 0x000fe2000c101904 */
[----:B------:R-:W-:Y:S05]  /*08f0*/  EXIT ;  /* 0x000000000000794d */ /* 0x000fea0003800000 */
.L_x_4:
[----:B------:R-:W-:-:S00]  /*0900*/  BRA `(.L_x_4) ;  /* 0xfffffffc00fc7947 */ /* 0x000fc0000383ffff */
[----:B------:R-:W-:-:S00]  /*0910*/  NOP ;  /* 0x0000000000007918 */ /* 0x000fc00000000000 */
        /* <DEDUP_REMOVED lines=14> */
.L_x_5:


//--------------------- .nv.shared.reserved.0     --------------------------
	.section	.nv.shared.reserved.0,"aw",@nobits
	.weak		__nv_reservedSMEM_offset_0_alias
	.size		__nv_reservedSMEM_offset_0_alias, 0, 64
	.other		__nv_reservedSMEM_offset_0_alias,@"STO_CUDA_RESERVED_SHARED STV_DEFAULT"
__nv_reservedSMEM_offset_0_alias:
	.zero		0
	.zero		64


//--------------------- .nv.constant0._Z12matmulKernelPKfS0_Pfiii --------------------------
	.section	.nv.constant0._Z12matmulKernelPKfS0_Pfiii,"a",@progbits
	.sectionflags	@""
	.align	4
.nv.constant0._Z12matmulKernelPKfS0_Pfiii:
	.zero		932


//--------------------- SYMBOLS --------------------------

	.type		.nv.reservedSmem.offset0,@object
	.size		.nv.reservedSmem.offset0,0x4
